//
// Generated by NVIDIA NVVM Compiler
//
// Compiler Build ID: CL-36424714
// Cuda compilation tools, release 13.0, V13.0.88
// Based on NVVM 20.0.0
//

.version 9.0
.target sm_100
.address_size 64

	// .globl	_Z10reduction3IfLi64EEvPT_S1_j
.extern .shared .align 16 .b8 sdata[];

.visible .entry _Z10reduction3IfLi64EEvPT_S1_j(
	.param .u64 .ptr .align 1 _Z10reduction3IfLi64EEvPT_S1_j_param_0,
	.param .u64 .ptr .align 1 _Z10reduction3IfLi64EEvPT_S1_j_param_1,
	.param .u32 _Z10reduction3IfLi64EEvPT_S1_j_param_2
)
{
	.reg .pred 	%p<15>;
	.reg .b32 	%r<107>;
	.reg .b32 	%f<161>;
	.reg .b64 	%rd<123>;

	ld.param.u64 	%rd3, [_Z10reduction3IfLi64EEvPT_S1_j_param_0];
	ld.param.u64 	%rd2, [_Z10reduction3IfLi64EEvPT_S1_j_param_1];
	ld.param.u32 	%r33, [_Z10reduction3IfLi64EEvPT_S1_j_param_2];
	cvta.to.global.u64 	%rd1, %rd3;
	mov.u32 	%r1, %tid.x;
	mov.u32 	%r2, %ctaid.x;
	shl.b32 	%r3, %r2, 9;
	setp.ge.u32 	%p1, %r1, %r33;
	shl.b32 	%r34, %r1, 2;
	mov.u32 	%r35, sdata;
	add.s32 	%r4, %r35, %r34;
	@%p1 bra 	$L__BB0_15;
	ld.shared.f32 	%f160, [%r4];
	not.b32 	%r36, %r1;
	add.s32 	%r37, %r33, %r36;
	shr.u32 	%r38, %r37, 7;
	add.s32 	%r5, %r38, 1;
	and.b32  	%r6, %r5, 15;
	setp.lt.u32 	%p2, %r37, 1920;
	mov.u32 	%r102, %r1;
	@%p2 bra 	$L__BB0_5;
	or.b32  	%r100, %r1, 1024;
	add.s32 	%r99, %r1, %r3;
	and.b32  	%r39, %r5, 67108848;
	neg.s32 	%r98, %r39;
$L__BB0_3:
	.pragma "nounroll";
	mul.wide.u32 	%rd4, %r99, 4;
	add.s64 	%rd5, %rd1, %rd4;
	ld.global.nc.f32 	%f16, [%rd5];
	add.s32 	%r40, %r99, 64;
	mul.wide.u32 	%rd6, %r40, 4;
	add.s64 	%rd7, %rd1, %rd6;
	ld.global.nc.f32 	%f17, [%rd7];
	add.f32 	%f18, %f16, %f17;
	add.f32 	%f19, %f160, %f18;
	add.s32 	%r41, %r99, 128;
	mul.wide.u32 	%rd8, %r41, 4;
	add.s64 	%rd9, %rd1, %rd8;
	ld.global.nc.f32 	%f20, [%rd9];
	add.s32 	%r42, %r99, 192;
	mul.wide.u32 	%rd10, %r42, 4;
	add.s64 	%rd11, %rd1, %rd10;
	ld.global.nc.f32 	%f21, [%rd11];
	add.f32 	%f22, %f20, %f21;
	add.f32 	%f23, %f19, %f22;
	add.s32 	%r43, %r99, 256;
	mul.wide.u32 	%rd12, %r43, 4;
	add.s64 	%rd13, %rd1, %rd12;
	ld.global.nc.f32 	%f24, [%rd13];
	add.s32 	%r44, %r99, 320;
	mul.wide.u32 	%rd14, %r44, 4;
	add.s64 	%rd15, %rd1, %rd14;
	ld.global.nc.f32 	%f25, [%rd15];
	add.f32 	%f26, %f24, %f25;
	add.f32 	%f27, %f23, %f26;
	add.s32 	%r45, %r99, 384;
	mul.wide.u32 	%rd16, %r45, 4;
	add.s64 	%rd17, %rd1, %rd16;
	ld.global.nc.f32 	%f28, [%rd17];
	add.s32 	%r46, %r99, 448;
	mul.wide.u32 	%rd18, %r46, 4;
	add.s64 	%rd19, %rd1, %rd18;
	ld.global.nc.f32 	%f29, [%rd19];
	add.f32 	%f30, %f28, %f29;
	add.f32 	%f31, %f27, %f30;
	add.s32 	%r47, %r99, 512;
	mul.wide.u32 	%rd20, %r47, 4;
	add.s64 	%rd21, %rd1, %rd20;
	ld.global.nc.f32 	%f32, [%rd21];
	add.s32 	%r48, %r99, 576;
	mul.wide.u32 	%rd22, %r48, 4;
	add.s64 	%rd23, %rd1, %rd22;
	ld.global.nc.f32 	%f33, [%rd23];
	add.f32 	%f34, %f32, %f33;
	add.f32 	%f35, %f31, %f34;
	add.s32 	%r49, %r99, 640;
	mul.wide.u32 	%rd24, %r49, 4;
	add.s64 	%rd25, %rd1, %rd24;
	ld.global.nc.f32 	%f36, [%rd25];
	add.s32 	%r50, %r99, 704;
	mul.wide.u32 	%rd26, %r50, 4;
	add.s64 	%rd27, %rd1, %rd26;
	ld.global.nc.f32 	%f37, [%rd27];
	add.f32 	%f38, %f36, %f37;
	add.f32 	%f39, %f35, %f38;
	add.s32 	%r51, %r99, 768;
	mul.wide.u32 	%rd28, %r51, 4;
	add.s64 	%rd29, %rd1, %rd28;
	ld.global.nc.f32 	%f40, [%rd29];
	add.s32 	%r52, %r99, 832;
	mul.wide.u32 	%rd30, %r52, 4;
	add.s64 	%rd31, %rd1, %rd30;
	ld.global.nc.f32 	%f41, [%rd31];
	add.f32 	%f42, %f40, %f41;
	add.f32 	%f43, %f39, %f42;
	add.s32 	%r53, %r99, 896;
	mul.wide.u32 	%rd32, %r53, 4;
	add.s64 	%rd33, %rd1, %rd32;
	ld.global.nc.f32 	%f44, [%rd33];
	add.s32 	%r54, %r99, 960;
	mul.wide.u32 	%rd34, %r54, 4;
	add.s64 	%rd35, %rd1, %rd34;
	ld.global.nc.f32 	%f45, [%rd35];
	add.f32 	%f46, %f44, %f45;
	add.f32 	%f47, %f43, %f46;
	add.s32 	%r55, %r99, 1024;
	mul.wide.u32 	%rd36, %r55, 4;
	add.s64 	%rd37, %rd1, %rd36;
	ld.global.nc.f32 	%f48, [%rd37];
	add.s32 	%r56, %r99, 1088;
	mul.wide.u32 	%rd38, %r56, 4;
	add.s64 	%rd39, %rd1, %rd38;
	ld.global.nc.f32 	%f49, [%rd39];
	add.f32 	%f50, %f48, %f49;
	add.f32 	%f51, %f47, %f50;
	add.s32 	%r57, %r99, 1152;
	mul.wide.u32 	%rd40, %r57, 4;
	add.s64 	%rd41, %rd1, %rd40;
	ld.global.nc.f32 	%f52, [%rd41];
	add.s32 	%r58, %r99, 1216;
	mul.wide.u32 	%rd42, %r58, 4;
	add.s64 	%rd43, %rd1, %rd42;
	ld.global.nc.f32 	%f53, [%rd43];
	add.f32 	%f54, %f52, %f53;
	add.f32 	%f55, %f51, %f54;
	add.s32 	%r59, %r99, 1280;
	mul.wide.u32 	%rd44, %r59, 4;
	add.s64 	%rd45, %rd1, %rd44;
	ld.global.nc.f32 	%f56, [%rd45];
	add.s32 	%r60, %r99, 1344;
	mul.wide.u32 	%rd46, %r60, 4;
	add.s64 	%rd47, %rd1, %rd46;
	ld.global.nc.f32 	%f57, [%rd47];
	add.f32 	%f58, %f56, %f57;
	add.f32 	%f59, %f55, %f58;
	add.s32 	%r61, %r99, 1408;
	mul.wide.u32 	%rd48, %r61, 4;
	add.s64 	%rd49, %rd1, %rd48;
	ld.global.nc.f32 	%f60, [%rd49];
	add.s32 	%r62, %r99, 1472;
	mul.wide.u32 	%rd50, %r62, 4;
	add.s64 	%rd51, %rd1, %rd50;
	ld.global.nc.f32 	%f61, [%rd51];
	add.f32 	%f62, %f60, %f61;
	add.f32 	%f63, %f59, %f62;
	add.s32 	%r63, %r99, 1536;
	mul.wide.u32 	%rd52, %r63, 4;
	add.s64 	%rd53, %rd1, %rd52;
	ld.global.nc.f32 	%f64, [%rd53];
	add.s32 	%r64, %r99, 1600;
	mul.wide.u32 	%rd54, %r64, 4;
	add.s64 	%rd55, %rd1, %rd54;
	ld.global.nc.f32 	%f65, [%rd55];
	add.f32 	%f66, %f64, %f65;
	add.f32 	%f67, %f63, %f66;
	add.s32 	%r65, %r99, 1664;
	mul.wide.u32 	%rd56, %r65, 4;
	add.s64 	%rd57, %rd1, %rd56;
	ld.global.nc.f32 	%f68, [%rd57];
	add.s32 	%r66, %r99, 1728;
	mul.wide.u32 	%rd58, %r66, 4;
	add.s64 	%rd59, %rd1, %rd58;
	ld.global.nc.f32 	%f69, [%rd59];
	add.f32 	%f70, %f68, %f69;
	add.f32 	%f71, %f67, %f70;
	add.s32 	%r67, %r99, 1792;
	mul.wide.u32 	%rd60, %r67, 4;
	add.s64 	%rd61, %rd1, %rd60;
	ld.global.nc.f32 	%f72, [%rd61];
	add.s32 	%r68, %r99, 1856;
	mul.wide.u32 	%rd62, %r68, 4;
	add.s64 	%rd63, %rd1, %rd62;
	ld.global.nc.f32 	%f73, [%rd63];
	add.f32 	%f74, %f72, %f73;
	add.f32 	%f75, %f71, %f74;
	add.s32 	%r69, %r99, 1920;
	mul.wide.u32 	%rd64, %r69, 4;
	add.s64 	%rd65, %rd1, %rd64;
	ld.global.nc.f32 	%f76, [%rd65];
	add.s32 	%r70, %r99, 1984;
	mul.wide.u32 	%rd66, %r70, 4;
	add.s64 	%rd67, %rd1, %rd66;
	ld.global.nc.f32 	%f77, [%rd67];
	add.f32 	%f78, %f76, %f77;
	add.f32 	%f160, %f75, %f78;
	add.s32 	%r100, %r100, 2048;
	add.s32 	%r99, %r99, 2048;
	add.s32 	%r98, %r98, 16;
	setp.ne.s32 	%p3, %r98, 0;
	@%p3 bra 	$L__BB0_3;
	add.s32 	%r102, %r100, -1024;
$L__BB0_5:
	setp.eq.s32 	%p4, %r6, 0;
	@%p4 bra 	$L__BB0_14;
	and.b32  	%r18, %r5, 7;
	setp.lt.u32 	%p5, %r6, 8;
	@%p5 bra 	$L__BB0_8;
	add.s32 	%r71, %r102, %r3;
	mul.wide.u32 	%rd68, %r71, 4;
	add.s64 	%rd69, %rd1, %rd68;
	ld.global.nc.f32 	%f80, [%rd69];
	add.s32 	%r72, %r71, 64;
	mul.wide.u32 	%rd70, %r72, 4;
	add.s64 	%rd71, %rd1, %rd70;
	ld.global.nc.f32 	%f81, [%rd71];
	add.f32 	%f82, %f80, %f81;
	add.f32 	%f83, %f160, %f82;
	add.s32 	%r73, %r71, 128;
	mul.wide.u32 	%rd72, %r73, 4;
	add.s64 	%rd73, %rd1, %rd72;
	ld.global.nc.f32 	%f84, [%rd73];
	add.s32 	%r74, %r71, 192;
	mul.wide.u32 	%rd74, %r74, 4;
	add.s64 	%rd75, %rd1, %rd74;
	ld.global.nc.f32 	%f85, [%rd75];
	add.f32 	%f86, %f84, %f85;
	add.f32 	%f87, %f83, %f86;
	add.s32 	%r75, %r71, 256;
	mul.wide.u32 	%rd76, %r75, 4;
	add.s64 	%rd77, %rd1, %rd76;
	ld.global.nc.f32 	%f88, [%rd77];
	add.s32 	%r76, %r71, 320;
	mul.wide.u32 	%rd78, %r76, 4;
	add.s64 	%rd79, %rd1, %rd78;
	ld.global.nc.f32 	%f89, [%rd79];
	add.f32 	%f90, %f88, %f89;
	add.f32 	%f91, %f87, %f90;
	add.s32 	%r77, %r71, 384;
	mul.wide.u32 	%rd80, %r77, 4;
	add.s64 	%rd81, %rd1, %rd80;
	ld.global.nc.f32 	%f92, [%rd81];
	add.s32 	%r78, %r71, 448;
	mul.wide.u32 	%rd82, %r78, 4;
	add.s64 	%rd83, %rd1, %rd82;
	ld.global.nc.f32 	%f93, [%rd83];
	add.f32 	%f94, %f92, %f93;
	add.f32 	%f95, %f91, %f94;
	add.s32 	%r79, %r71, 512;
	mul.wide.u32 	%rd84, %r79, 4;
	add.s64 	%rd85, %rd1, %rd84;
	ld.global.nc.f32 	%f96, [%rd85];
	add.s32 	%r80, %r71, 576;
	mul.wide.u32 	%rd86, %r80, 4;
	add.s64 	%rd87, %rd1, %rd86;
	ld.global.nc.f32 	%f97, [%rd87];
	add.f32 	%f98, %f96, %f97;
	add.f32 	%f99, %f95, %f98;
	add.s32 	%r81, %r71, 640;
	mul.wide.u32 	%rd88, %r81, 4;
	add.s64 	%rd89, %rd1, %rd88;
	ld.global.nc.f32 	%f100, [%rd89];
	add.s32 	%r82, %r71, 704;
	mul.wide.u32 	%rd90, %r82, 4;
	add.s64 	%rd91, %rd1, %rd90;
	ld.global.nc.f32 	%f101, [%rd91];
	add.f32 	%f102, %f100, %f101;
	add.f32 	%f103, %f99, %f102;
	add.s32 	%r83, %r71, 768;
	mul.wide.u32 	%rd92, %r83, 4;
	add.s64 	%rd93, %rd1, %rd92;
	ld.global.nc.f32 	%f104, [%rd93];
	add.s32 	%r84, %r71, 832;
	mul.wide.u32 	%rd94, %r84, 4;
	add.s64 	%rd95, %rd1, %rd94;
	ld.global.nc.f32 	%f105, [%rd95];
	add.f32 	%f106, %f104, %f105;
	add.f32 	%f107, %f103, %f106;
	add.s32 	%r85, %r71, 896;
	mul.wide.u32 	%rd96, %r85, 4;
	add.s64 	%rd97, %rd1, %rd96;
	ld.global.nc.f32 	%f108, [%rd97];
	add.s32 	%r86, %r71, 960;
	mul.wide.u32 	%rd98, %r86, 4;
	add.s64 	%rd99, %rd1, %rd98;
	ld.global.nc.f32 	%f109, [%rd99];
	add.f32 	%f110, %f108, %f109;
	add.f32 	%f160, %f107, %f110;
	add.s32 	%r102, %r102, 1024;
$L__BB0_8:
	setp.eq.s32 	%p6, %r18, 0;
	@%p6 bra 	$L__BB0_14;
	and.b32  	%r21, %r5, 3;
	setp.lt.u32 	%p7, %r18, 4;
	@%p7 bra 	$L__BB0_11;
	add.s32 	%r87, %r102, %r3;
	mul.wide.u32 	%rd100, %r87, 4;
	add.s64 	%rd101, %rd1, %rd100;
	ld.global.nc.f32 	%f112, [%rd101];
	add.s32 	%r88, %r87, 64;
	mul.wide.u32 	%rd102, %r88, 4;
	add.s64 	%rd103, %rd1, %rd102;
	ld.global.nc.f32 	%f113, [%rd103];
	add.f32 	%f114, %f112, %f113;
	add.f32 	%f115, %f160, %f114;
	add.s32 	%r89, %r87, 128;
	mul.wide.u32 	%rd104, %r89, 4;
	add.s64 	%rd105, %rd1, %rd104;
	ld.global.nc.f32 	%f116, [%rd105];
	add.s32 	%r90, %r87, 192;
	mul.wide.u32 	%rd106, %r90, 4;
	add.s64 	%rd107, %rd1, %rd106;
	ld.global.nc.f32 	%f117, [%rd107];
	add.f32 	%f118, %f116, %f117;
	add.f32 	%f119, %f115, %f118;
	add.s32 	%r91, %r87, 256;
	mul.wide.u32 	%rd108, %r91, 4;
	add.s64 	%rd109, %rd1, %rd108;
	ld.global.nc.f32 	%f120, [%rd109];
	add.s32 	%r92, %r87, 320;
	mul.wide.u32 	%rd110, %r92, 4;
	add.s64 	%rd111, %rd1, %rd110;
	ld.global.nc.f32 	%f121, [%rd111];
	add.f32 	%f122, %f120, %f121;
	add.f32 	%f123, %f119, %f122;
	add.s32 	%r93, %r87, 384;
	mul.wide.u32 	%rd112, %r93, 4;
	add.s64 	%rd113, %rd1, %rd112;
	ld.global.nc.f32 	%f124, [%rd113];
	add.s32 	%r94, %r87, 448;
	mul.wide.u32 	%rd114, %r94, 4;
	add.s64 	%rd115, %rd1, %rd114;
	ld.global.nc.f32 	%f125, [%rd115];
	add.f32 	%f126, %f124, %f125;
	add.f32 	%f160, %f123, %f126;
	add.s32 	%r102, %r102, 512;
$L__BB0_11:
	setp.eq.s32 	%p8, %r21, 0;
	@%p8 bra 	$L__BB0_14;
	add.s32 	%r105, %r102, %r3;
	neg.s32 	%r104, %r21;
$L__BB0_13:
	.pragma "nounroll";
	add.s32 	%r95, %r105, 64;
	mul.wide.u32 	%rd116, %r105, 4;
	add.s64 	%rd117, %rd1, %rd116;
	ld.global.nc.f32 	%f127, [%rd117];
	mul.wide.u32 	%rd118, %r95, 4;
	add.s64 	%rd119, %rd1, %rd118;
	ld.global.nc.f32 	%f128, [%rd119];
	add.f32 	%f129, %f127, %f128;
	add.f32 	%f160, %f160, %f129;
	add.s32 	%r105, %r105, 128;
	add.s32 	%r104, %r104, 1;
	setp.ne.s32 	%p9, %r104, 0;
	@%p9 bra 	$L__BB0_13;
$L__BB0_14:
	st.shared.f32 	[%r4], %f160;
$L__BB0_15:
	bar.sync 	0;
	mov.u32 	%r106, %ntid.x;
	setp.lt.u32 	%p10, %r106, 66;
	@%p10 bra 	$L__BB0_19;
$L__BB0_16:
	shr.u32 	%r32, %r106, 1;
	setp.ge.u32 	%p11, %r1, %r32;
	@%p11 bra 	$L__BB0_18;
	shl.b32 	%r96, %r32, 2;
	add.s32 	%r97, %r4, %r96;
	ld.shared.f32 	%f130, [%r97];
	ld.shared.f32 	%f131, [%r4];
	add.f32 	%f132, %f130, %f131;
	st.shared.f32 	[%r4], %f132;
$L__BB0_18:
	bar.sync 	0;
	setp.gt.u32 	%p12, %r106, 131;
	mov.u32 	%r106, %r32;
	@%p12 bra 	$L__BB0_16;
$L__BB0_19:
	setp.gt.u32 	%p13, %r1, 31;
	@%p13 bra 	$L__BB0_22;
	ld.volatile.shared.f32 	%f133, [%r4+128];
	ld.volatile.shared.f32 	%f134, [%r4];
	add.f32 	%f135, %f133, %f134;
	st.volatile.shared.f32 	[%r4], %f135;
	ld.volatile.shared.f32 	%f136, [%r4+64];
	ld.volatile.shared.f32 	%f137, [%r4];
	add.f32 	%f138, %f136, %f137;
	st.volatile.shared.f32 	[%r4], %f138;
	ld.volatile.shared.f32 	%f139, [%r4+32];
	ld.volatile.shared.f32 	%f140, [%r4];
	add.f32 	%f141, %f139, %f140;
	st.volatile.shared.f32 	[%r4], %f141;
	ld.volatile.shared.f32 	%f142, [%r4+16];
	ld.volatile.shared.f32 	%f143, [%r4];
	add.f32 	%f144, %f142, %f143;
	st.volatile.shared.f32 	[%r4], %f144;
	ld.volatile.shared.f32 	%f145, [%r4+8];
	ld.volatile.shared.f32 	%f146, [%r4];
	add.f32 	%f147, %f145, %f146;
	st.volatile.shared.f32 	[%r4], %f147;
	ld.volatile.shared.f32 	%f148, [%r4+4];
	ld.volatile.shared.f32 	%f149, [%r4];
	add.f32 	%f150, %f148, %f149;
	st.volatile.shared.f32 	[%r4], %f150;
	setp.ne.s32 	%p14, %r1, 0;
	@%p14 bra 	$L__BB0_22;
	ld.shared.f32 	%f151, [sdata];
	cvta.to.global.u64 	%rd120, %rd2;
	mul.wide.u32 	%rd121, %r2, 4;
	add.s64 	%rd122, %rd120, %rd121;
	st.global.f32 	[%rd122], %f151;
$L__BB0_22:
	ret;

}


// ===== COMPILED SASS (sm_100) =====

	.target	sm_100

	.elftype	@"ET_EXEC"


//--------------------- .note.nv.tkinfo           --------------------------
	.section	.note.nv.tkinfo,"",@"SHT_NOTE"
	.sectionflags	@"SHF_NOTE_NV_TKINFO"
	.tkinfo
        /*0018*/ 	.word	0x00000002
        /*0030*/ 	.string	""
        /*0030*/ 	.string	"ptxas"
        /*0030*/ 	.string	"Cuda compilation tools, release 13.0, V13.0.88"
        /*0030*/ 	.string	"Build cuda_13.0.r13.0/compiler.36424714_0"
        /*0030*/ 	.string	"-arch sm_100 -m 64 "



//--------------------- .note.nv.cuinfo           --------------------------
	.section	.note.nv.cuinfo,"",@"SHT_NOTE"
	.sectionflags	@"SHF_NOTE_NV_CUINFO"
        /*0018*/ 	.short	0x0002
        /*001a*/ 	.short	0x0064
        /*001c*/ 	.short	0x0082
	.zero		2


//--------------------- .nv.info                  --------------------------
	.section	.nv.info,"",@"SHT_CUDA_INFO"
	.align	4


	//----- nvinfo : EIATTR_REGCOUNT
	.align		4
        /*0000*/ 	.byte	0x04, 0x2f
        /*0002*/ 	.short	(.L_1 - .L_0)
	.align		4
.L_0:
        /*0004*/ 	.word	index@(_Z10reduction3IfLi64EEvPT_S1_j)
        /*0008*/ 	.word	0x00000020


	//----- nvinfo : EIATTR_FRAME_SIZE
	.align		4
.L_1:
        /*000c*/ 	.byte	0x04, 0x11
        /*000e*/ 	.short	(.L_3 - .L_2)
	.align		4
.L_2:
        /*0010*/ 	.word	index@(_Z10reduction3IfLi64EEvPT_S1_j)
        /*0014*/ 	.word	0x00000000


	//----- nvinfo : EIATTR_MIN_STACK_SIZE
	.align		4
.L_3:
        /*0018*/ 	.byte	0x04, 0x12
        /*001a*/ 	.short	(.L_5 - .L_4)
	.align		4
.L_4:
        /*001c*/ 	.word	index@(_Z10reduction3IfLi64EEvPT_S1_j)
        /*0020*/ 	.word	0x00000000
.L_5:


//--------------------- .nv.compat                --------------------------
	.section	.nv.compat,"",@"SHT_CUDA_COMPAT_INFO"
	.align	4
        /*0000*/ 	.byte	0x02, 0x09, 0x00, 0x00, 0x02, 0x02, 0x01, 0x00, 0x02, 0x05, 0x05, 0x00, 0x03, 0x07, 0x01, 0x01
        /*0010*/ 	.byte	0x02, 0x03, 0x00, 0x00, 0x02, 0x06, 0x01, 0x00, 0x04, 0x0b, 0x08, 0x00, 0x09, 0x00, 0x00, 0x00
        /*0020*/ 	.byte	0x00, 0x00, 0x00, 0x00


//--------------------- .nv.info._Z10reduction3IfLi64EEvPT_S1_j --------------------------
	.section	.nv.info._Z10reduction3IfLi64EEvPT_S1_j,"",@"SHT_CUDA_INFO"
	.sectionflags	@""
	.align	4


	//----- nvinfo : EIATTR_CUDA_API_VERSION
	.align		4
        /*0000*/ 	.byte	0x04, 0x37
        /*0002*/ 	.short	(.L_7 - .L_6)
.L_6:
        /*0004*/ 	.word	0x00000082


	//----- nvinfo : EIATTR_KPARAM_INFO
	.align		4
.L_7:
        /*0008*/ 	.byte	0x04, 0x17
        /*000a*/ 	.short	(.L_9 - .L_8)
.L_8:
        /*000c*/ 	.word	0x00000000
        /*0010*/ 	.short	0x0002
        /*0012*/ 	.short	0x0010
        /*0014*/ 	.byte	0x00, 0xf0, 0x11, 0x00


	//----- nvinfo : EIATTR_KPARAM_INFO
	.align		4
.L_9:
        /*0018*/ 	.byte	0x04, 0x17
        /*001a*/ 	.short	(.L_11 - .L_10)
.L_10:
        /*001c*/ 	.word	0x00000000
        /*0020*/ 	.short	0x0001
        /*0022*/ 	.short	0x0008
        /*0024*/ 	.byte	0x00, 0xf5, 0x21, 0x00


	//----- nvinfo : EIATTR_KPARAM_INFO
	.align		4
.L_11:
        /*0028*/ 	.byte	0x04, 0x17
        /*002a*/ 	.short	(.L_13 - .L_12)
.L_12:
        /*002c*/ 	.word	0x00000000
        /*0030*/ 	.short	0x0000
        /*0032*/ 	.short	0x0000
        /*0034*/ 	.byte	0x00, 0xf5, 0x21, 0x00


	//----- nvinfo : EIATTR_SPARSE_MMA_MASK
	.align		4
.L_13:
        /*0038*/ 	.byte	0x03, 0x50
        /*003a*/ 	.short	0x0000


	//----- nvinfo : EIATTR_MAXREG_COUNT
	.align		4
        /*003c*/ 	.byte	0x03, 0x1b
        /*003e*/ 	.short	0x00ff


	//----- nvinfo : EIATTR_NUM_BARRIERS
	.align		4
        /*0040*/ 	.byte	0x02, 0x4c
        /*0042*/ 	.byte	0x01
	.zero		1


	//----- nvinfo : EIATTR_MERCURY_ISA_VERSION
	.align		4
        /*0044*/ 	.byte	0x03, 0x5f
        /*0046*/ 	.short	0x0101


	//----- nvinfo : EIATTR_VRC_CTA_INIT_COUNT
	.align		4
        /*0048*/ 	.byte	0x02, 0x4a
	.zero		1
	.zero		1


	//----- nvinfo : EIATTR_EXIT_INSTR_OFFSETS
	.align		4
        /*004c*/ 	.byte	0x04, 0x1c
        /*004e*/ 	.short	(.L_15 - .L_14)


	//   ....[0]....
.L_14:
        /*0050*/ 	.word	0x00001390


	//   ....[1]....
        /*0054*/ 	.word	0x00001530


	//   ....[2]....
        /*0058*/ 	.word	0x000015b0


	//----- nvinfo : EIATTR_CRS_STACK_SIZE
	.align		4
.L_15:
        /*005c*/ 	.byte	0x04, 0x1e
        /*005e*/ 	.short	(.L_17 - .L_16)
.L_16:
        /*0060*/ 	.word	0x00000000


	//----- nvinfo : EIATTR_CBANK_PARAM_SIZE
	.align		4
.L_17:
        /*0064*/ 	.byte	0x03, 0x19
        /*0066*/ 	.short	0x0014


	//----- nvinfo : EIATTR_PARAM_CBANK
	.align		4
        /*0068*/ 	.byte	0x04, 0x0a
        /*006a*/ 	.short	(.L_19 - .L_18)
	.align		4
.L_18:
        /*006c*/ 	.word	index@(.nv.constant0._Z10reduction3IfLi64EEvPT_S1_j)
        /*0070*/ 	.short	0x0380
        /*0072*/ 	.short	0x0014


	//----- nvinfo : EIATTR_SW_WAR
	.align		4
.L_19:
        /*0074*/ 	.byte	0x04, 0x36
        /*0076*/ 	.short	(.L_21 - .L_20)
.L_20:
        /*0078*/ 	.word	0x00000008
.L_21:


//--------------------- .nv.callgraph             --------------------------
	.section	.nv.callgraph,"",@"SHT_CUDA_CALLGRAPH"
	.align	4
	.sectionentsize	8
	.align		4
        /*0000*/ 	.word	0x00000000
	.align		4
        /*0004*/ 	.word	0xffffffff
	.align		4
        /*0008*/ 	.word	0x00000000
	.align		4
        /*000c*/ 	.word	0xfffffffe
	.align		4
        /*0010*/ 	.word	0x00000000
	.align		4
        /*0014*/ 	.word	0xfffffffd
	.align		4
        /*0018*/ 	.word	0x00000000
	.align		4
        /*001c*/ 	.word	0xfffffffc


//--------------------- .text._Z10reduction3IfLi64EEvPT_S1_j --------------------------
	.section	.text._Z10reduction3IfLi64EEvPT_S1_j,"ax",@progbits
	.align	128
        .global         _Z10reduction3IfLi64EEvPT_S1_j
        .type           _Z10reduction3IfLi64EEvPT_S1_j,@function
        .size           _Z10reduction3IfLi64EEvPT_S1_j,(.L_x_16 - _Z10reduction3IfLi64EEvPT_S1_j)
        .other          _Z10reduction3IfLi64EEvPT_S1_j,@"STO_CUDA_ENTRY STV_DEFAULT"
_Z10reduction3IfLi64EEvPT_S1_j:
.text._Z10reduction3IfLi64EEvPT_S1_j:
[----:B------:R-:W-:Y:S01]  /*0000*/  LDC R1, c[0x0][0x37c] ;  /* 0x0000df00ff017b82 */ /* 0x000fe20000000800 */
[----:B------:R-:W0:Y:S07]  /*0010*/  S2R R0, SR_TID.X ;  /* 0x0000000000007919 */ /* 0x000e2e0000002100 */
[----:B------:R-:W1:Y:S01]  /*0020*/  S2UR UR5, SR_CgaCtaId ;  /* 0x00000000000579c3 */ /* 0x000e620000008800 */
[----:B------:R-:W0:Y:S01]  /*0030*/  LDCU UR8, c[0x0][0x390] ;  /* 0x00007200ff0877ac */ /* 0x000e220008000800 */
[----:B------:R-:W-:Y:S01]  /*0040*/  BSSY.RECONVERGENT B0, `(.L_x_0) ;  /* 0x0000123000007945 */ /* 0x000fe20003800200 */
[----:B------:R-:W2:Y:S01]  /*0050*/  S2R R3, SR_CTAID.X ;  /* 0x0000000000037919 */ /* 0x000ea20000002500 */
[----:B------:R-:W-:Y:S01]  /*0060*/  UMOV UR4, 0x400 ;  /* 0x0000040000047882 */ /* 0x000fe20000000000 */
[----:B------:R-:W3:Y:S01]  /*0070*/  LDCU.64 UR6, c[0x0][0x358] ;  /* 0x00006b00ff0677ac */ /* 0x000ee20008000a00 */
[----:B-1----:R-:W-:Y:S01]  /*0080*/  ULEA UR4, UR5, UR4, 0x18 ;  /* 0x0000000405047291 */ /* 0x002fe2000f8ec0ff */
[----:B0-----:R-:W-:-:S05]  /*0090*/  ISETP.GE.U32.AND P0, PT, R0, UR8, PT ;  /* 0x0000000800007c0c */ /* 0x001fca000bf06070 */
[----:B------:R-:W-:-:S08]  /*00a0*/  LEA R2, R0, UR4, 0x2 ;  /* 0x0000000400027c11 */ /* 0x000fd0000f8e10ff */
[----:B--23--:R-:W-:Y:S05]  /*00b0*/  @P0 BRA `(.L_x_1) ;  /* 0x00000010006c0947 */ /* 0x00cfea0003800000 */
[----:B------:R0:W1:Y:S01]  /*00c0*/  LDS R7, [R2] ;  /* 0x0000000002077984 */ /* 0x0000620000000800 */
[-C--:B------:R-:W-:Y:S01]  /*00d0*/  LOP3.LUT R4, RZ, R0.reuse, RZ, 0x33, !PT ;  /* 0x00000000ff047212 */ /* 0x080fe200078e33ff */
[----:B------:R-:W-:Y:S01]  /*00e0*/  BSSY.RECONVERGENT B1, `(.L_x_2) ;  /* 0x0000093000017945 */ /* 0x000fe20003800200 */
[----:B------:R-:W-:Y:S02]  /*00f0*/  MOV R8, R0 ;  /* 0x0000000000087202 */ /* 0x000fe40000000f00 */
[----:B------:R-:W-:-:S04]  /*0100*/  IADD3 R4, PT, PT, R4, UR8, RZ ;  /* 0x0000000804047c10 */ /* 0x000fc8000fffe0ff */
[C---:B------:R-:W-:Y:S02]  /*0110*/  ISETP.GE.U32.AND P0, PT, R4.reuse, 0x780, PT ;  /* 0x000007800400780c */ /* 0x040fe40003f06070 */
[----:B------:R-:W-:-:S04]  /*0120*/  LEA.HI R5, R4, 0x1, RZ, 0x19 ;  /* 0x0000000104057811 */ /* 0x000fc800078fc8ff */
[----:B------:R-:W-:-:S07]  /*0130*/  LOP3.LUT R6, R5, 0xf, RZ, 0xc0, !PT ;  /* 0x0000000f05067812 */ /* 0x000fce00078ec0ff */
[----:B0-----:R-:W-:Y:S05]  /*0140*/  @!P0 BRA `(.L_x_3) ;  /* 0x0000000800308947 */ /* 0x001fea0003800000 */
[----:B------:R-:W-:Y:S01]  /*0150*/  LOP3.LUT R10, R5, 0x3fffff0, RZ, 0xc0, !PT ;  /* 0x03fffff0050a7812 */ /* 0x000fe200078ec0ff */
[----:B------:R-:W-:Y:S01]  /*0160*/  BSSY.RECONVERGENT B2, `(.L_x_4) ;  /* 0x0000089000027945 */ /* 0x000fe20003800200 */
[----:B------:R-:W-:Y:S02]  /*0170*/  LOP3.LUT R9, R0, 0x400, RZ, 0xfc, !PT ;  /* 0x0000040000097812 */ /* 0x000fe400078efcff */
[----:B------:R-:W-:Y:S02]  /*0180*/  LEA R4, R3, R0, 0x9 ;  /* 0x0000000003047211 */ /* 0x000fe400078e48ff */
[----:B------:R-:W-:-:S07]  /*0190*/  IADD3 R10, PT, PT, -R10, RZ, RZ ;  /* 0x000000ff0a0a7210 */ /* 0x000fce0007ffe1ff */
.L_x_5:
[----:B------:R-:W0:Y:S01]  /*01a0*/  LDC.64 R12, c[0x0][0x380] ;  /* 0x0000e000ff0c7b82 */ /* 0x000e220000000a00 */
[C---:B------:R-:W-:Y:S02]  /*01b0*/  IADD3 R17, PT, PT, R4.reuse, 0x40, RZ ;  /* 0x0000004004117810 */ /* 0x040fe40007ffe0ff */
[C---:B------:R-:W-:Y:S02]  /*01c0*/  IADD3 R19, PT, PT, R4.reuse, 0x80, RZ ;  /* 0x0000008004137810 */ /* 0x040fe40007ffe0ff */
[----:B------:R-:W-:Y:S01]  /*01d0*/  IADD3 R25, PT, PT, R4, 0xc0, RZ ;  /* 0x000000c004197810 */ /* 0x000fe20007ffe0ff */
[----:B0-----:R-:W-:-:S04]  /*01e0*/  IMAD.WIDE.U32 R16, R17, 0x4, R12 ;  /* 0x0000000411107825 */ /* 0x001fc800078e000c */
[--C-:B------:R-:W-:Y:S01]  /*01f0*/  IMAD.WIDE.U32 R14, R4, 0x4, R12.reuse ;  /* 0x00000004040e7825 */ /* 0x100fe200078e000c */
[----:B------:R0:W2:Y:S04]  /*0200*/  LDG.E.CONSTANT R21, desc[UR6][R16.64] ;  /* 0x0000000610157981 */ /* 0x0000a8000c1e9900 */
[----:B------:R3:W2:Y:S01]  /*0210*/  LDG.E.CONSTANT R8, desc[UR6][R14.64] ;  /* 0x000000060e087981 */ /* 0x0006a2000c1e9900 */
[----:B------:R-:W-:-:S04]  /*0220*/  IMAD.WIDE.U32 R18, R19, 0x4, R12 ;  /* 0x0000000413127825 */ /* 0x000fc800078e000c */
[--C-:B------:R-:W-:Y:S01]  /*0230*/  IMAD.WIDE.U32 R24, R25, 0x4, R12.reuse ;  /* 0x0000000419187825 */ /* 0x100fe200078e000c */
[----:B------:R4:W5:Y:S04]  /*0240*/  LDG.E.CONSTANT R11, desc[UR6][R18.64] ;  /* 0x00000006120b7981 */ /* 0x000968000c1e9900 */
[----:B------:R-:W5:Y:S01]  /*0250*/  LDG.E.CONSTANT R20, desc[UR6][R24.64] ;  /* 0x0000000618147981 */ /* 0x000f62000c1e9900 */
[C---:B------:R-:W-:Y:S02]  /*0260*/  IADD3 R27, PT, PT, R4.reuse, 0x140, RZ ;  /* 0x00000140041b7810 */ /* 0x040fe40007ffe0ff */
[C---:B0-----:R-:W-:Y:S02]  /*0270*/  IADD3 R17, PT, PT, R4.reuse, 0x180, RZ ;  /* 0x0000018004117810 */ /* 0x041fe40007ffe0ff */
[C---:B------:R-:W-:Y:S01]  /*0280*/  IADD3 R29, PT, PT, R4.reuse, 0x1c0, RZ ;  /* 0x000001c0041d7810 */ /* 0x040fe20007ffe0ff */
[----:B---3--:R-:W-:Y:S01]  /*0290*/  IMAD.WIDE.U32 R14, R27, 0x4, R12 ;  /* 0x000000041b0e7825 */ /* 0x008fe200078e000c */
[----:B------:R-:W-:-:S02]  /*02a0*/  IADD3 R23, PT, PT, R4, 0x100, RZ ;  /* 0x0000010004177810 */ /* 0x000fc40007ffe0ff */
[C---:B------:R-:W-:Y:S01]  /*02b0*/  IADD3 R27, PT, PT, R4.reuse, 0x200, RZ ;  /* 0x00000200041b7810 */ /* 0x040fe20007ffe0ff */
[--C-:B------:R-:W-:Y:S01]  /*02c0*/  IMAD.WIDE.U32 R16, R17, 0x4, R12.reuse ;  /* 0x0000000411107825 */ /* 0x100fe200078e000c */
[----:B------:R-:W-:Y:S01]  /*02d0*/  IADD3 R26, PT, PT, R4, 0x240, RZ ;  /* 0x00000240041a7810 */ /* 0x000fe20007ffe0ff */
[----:B------:R0:W3:Y:S02]  /*02e0*/  LDG.E.CONSTANT R25, desc[UR6][R14.64] ;  /* 0x000000060e197981 */ /* 0x0000e4000c1e9900 */
[----:B----4-:R-:W-:-:S04]  /*02f0*/  IMAD.WIDE.U32 R18, R29, 0x4, R12 ;  /* 0x000000041d127825 */ /* 0x010fc800078e000c */
[--C-:B------:R-:W-:Y:S01]  /*0300*/  IMAD.WIDE.U32 R22, R23, 0x4, R12.reuse ;  /* 0x0000000417167825 */ /* 0x100fe200078e000c */
[----:B------:R4:W3:Y:S03]  /*0310*/  LDG.E.CONSTANT R24, desc[UR6][R18.64] ;  /* 0x0000000612187981 */ /* 0x0008e6000c1e9900 */
[--C-:B------:R-:W-:Y:S02]  /*0320*/  IMAD.WIDE.U32 R28, R27, 0x4, R12.reuse ;  /* 0x000000041b1c7825 */ /* 0x100fe400078e000c */
[----:B------:R1:W3:Y:S02]  /*0330*/  LDG.E.CONSTANT R27, desc[UR6][R16.64] ;  /* 0x00000006101b7981 */ /* 0x0002e4000c1e9900 */
[----:B0-----:R-:W-:Y:S02]  /*0340*/  IMAD.WIDE.U32 R14, R26, 0x4, R12 ;  /* 0x000000041a0e7825 */ /* 0x001fe400078e000c */
[----:B------:R-:W3:Y:S01]  /*0350*/  LDG.E.CONSTANT R22, desc[UR6][R22.64] ;  /* 0x0000000616167981 */ /* 0x000ee2000c1e9900 */
[----:B----4-:R-:W-:-:S03]  /*0360*/  IADD3 R19, PT, PT, R4, 0x2c0, RZ ;  /* 0x000002c004137810 */ /* 0x010fc60007ffe0ff */
[----:B------:R0:W4:Y:S01]  /*0370*/  LDG.E.CONSTANT R26, desc[UR6][R14.64] ;  /* 0x000000060e1a7981 */ /* 0x000122000c1e9900 */
[----:B-1----:R-:W-:-:S03]  /*0380*/  IADD3 R17, PT, PT, R4, 0x280, RZ ;  /* 0x0000028004117810 */ /* 0x002fc60007ffe0ff */
[----:B------:R1:W4:Y:S02]  /*0390*/  LDG.E.CONSTANT R23, desc[UR6][R28.64] ;  /* 0x000000061c177981 */ /* 0x000324000c1e9900 */
[----:B------:R-:W-:-:S04]  /*03a0*/  IMAD.WIDE.U32 R16, R17, 0x4, R12 ;  /* 0x0000000411107825 */ /* 0x000fc800078e000c */
[----:B0-----:R-:W-:Y:S02]  /*03b0*/  IMAD.WIDE.U32 R14, R19, 0x4, R12 ;  /* 0x00000004130e7825 */ /* 0x001fe400078e000c */
[----:B------:R-:W4:Y:S01]  /*03c0*/  LDG.E.CONSTANT R17, desc[UR6][R16.64] ;  /* 0x0000000610117981 */ /* 0x000f22000c1e9900 */
[----:B-1----:R-:W-:-:S05]  /*03d0*/  IADD3 R29, PT, PT, R4, 0x340, RZ ;  /* 0x00000340041d7810 */ /* 0x002fca0007ffe0ff */
[----:B------:R-:W-:Y:S01]  /*03e0*/  IMAD.WIDE.U32 R28, R29, 0x4, R12 ;  /* 0x000000041d1c7825 */ /* 0x000fe200078e000c */
[----:B------:R0:W4:Y:S03]  /*03f0*/  LDG.E.CONSTANT R16, desc[UR6][R14.64] ;  /* 0x000000060e107981 */ /* 0x000126000c1e9900 */
[----:B--2---:R-:W-:Y:S01]  /*0400*/  FADD R8, R8, R21 ;  /* 0x0000001508087221 */ /* 0x004fe20000000000 */
[----:B------:R-:W-:-:S05]  /*0410*/  IADD3 R21, PT, PT, R4, 0x300, RZ ;  /* 0x0000030004157810 */ /* 0x000fca0007ffe0ff */
[----:B------:R-:W-:Y:S01]  /*0420*/  IMAD.WIDE.U32 R18, R21, 0x4, R12 ;  /* 0x0000000415127825 */ /* 0x000fe200078e000c */
[----:B------:R-:W-:-:S03]  /*0430*/  IADD3 R21, PT, PT, R4, 0x3c0, RZ ;  /* 0x000003c004157810 */ /* 0x000fc60007ffe0ff */
[----:B-----5:R-:W-:Y:S01]  /*0440*/  FADD R20, R11, R20 ;  /* 0x000000140b147221 */ /* 0x020fe20000000000 */
[----:B------:R-:W-:Y:S01]  /*0450*/  IADD3 R11, PT, PT, R4, 0x380, RZ ;  /* 0x00000380040b7810 */ /* 0x000fe20007ffe0ff */
[----:B------:R-:W2:Y:S04]  /*0460*/  LDG.E.CONSTANT R18, desc[UR6][R18.64] ;  /* 0x0000000612127981 */ /* 0x000ea8000c1e9900 */
[----:B0-----:R-:W-:-:S04]  /*0470*/  IMAD.WIDE.U32 R14, R11, 0x4, R12 ;  /* 0x000000040b0e7825 */ /* 0x001fc800078e000c */
[----:B------:R-:W-:Y:S01]  /*0480*/  FADD R7, R8, R7 ;  /* 0x0000000708077221 */ /* 0x000fe20000000000 */
[----:B------:R-:W5:Y:S04]  /*0490*/  LDG.E.CONSTANT R11, desc[UR6][R14.64] ;  /* 0x000000060e0b7981 */ /* 0x000f68000c1e9900 */
[----:B------:R0:W2:Y:S02]  /*04a0*/  LDG.E.CONSTANT R19, desc[UR6][R28.64] ;  /* 0x000000061c137981 */ /* 0x0000a4000c1e9900 */
[----:B0-----:R-:W-:Y:S01]  /*04b0*/  IMAD.WIDE.U32 R28, R21, 0x4, R12 ;  /* 0x00000004151c7825 */ /* 0x001fe200078e000c */
[----:B------:R-:W-:-:S04]  /*04c0*/  IADD3 R21, PT, PT, R4, 0x400, RZ ;  /* 0x0000040004157810 */ /* 0x000fc80007ffe0ff */
[----:B------:R0:W5:Y:S01]  /*04d0*/  LDG.E.CONSTANT R8, desc[UR6][R28.64] ;  /* 0x000000061c087981 */ /* 0x000162000c1e9900 */
[----:B------:R-:W-:Y:S01]  /*04e0*/  IMAD.WIDE.U32 R14, R21, 0x4, R12 ;  /* 0x00000004150e7825 */ /* 0x000fe200078e000c */
[----:B------:R-:W-:-:S03]  /*04f0*/  IADD3 R21, PT, PT, R4, 0x440, RZ ;  /* 0x0000044004157810 */ /* 0x000fc60007ffe0ff */
[----:B0-----:R-:W-:Y:S02]  /*0500*/  FADD R28, R7, R20 ;  /* 0x00000014071c7221 */ /* 0x001fe40000000000 */
[----:B------:R-:W-:Y:S01]  /*0510*/  IMAD.WIDE.U32 R20, R21, 0x4, R12 ;  /* 0x0000000415147825 */ /* 0x000fe200078e000c */
[----:B------:R-:W5:Y:S05]  /*0520*/  LDG.E.CONSTANT R7, desc[UR6][R14.64] ;  /* 0x000000060e077981 */ /* 0x000f6a000c1e9900 */
[----:B------:R0:W5:Y:S01]  /*0530*/  LDG.E.CONSTANT R20, desc[UR6][R20.64] ;  /* 0x0000000614147981 */ /* 0x000162000c1e9900 */
[----:B---3--:R-:W-:Y:S01]  /*0540*/  FADD R25, R22, R25 ;  /* 0x0000001916197221 */ /* 0x008fe20000000000 */
[----:B------:R-:W-:Y:S01]  /*0550*/  IADD3 R22, PT, PT, R4, 0x4c0, RZ ;  /* 0x000004c004167810 */ /* 0x000fe20007ffe0ff */
[----:B------:R-:W-:-:S02]  /*0560*/  FADD R24, R27, R24 ;  /* 0x000000181b187221 */ /* 0x000fc40000000000 */
[----:B------:R-:W-:Y:S01]  /*0570*/  FADD R25, R28, R25 ;  /* 0x000000191c197221 */ /* 0x000fe20000000000 */
[----:B----4-:R-:W-:Y:S01]  /*0580*/  FADD R26, R23, R26 ;  /* 0x0000001a171a7221 */ /* 0x010fe20000000000 */
[----:B------:R-:W-:-:S04]  /*0590*/  IMAD.WIDE.U32 R22, R22, 0x4, R12 ;  /* 0x0000000416167825 */ /* 0x000fc800078e000c */
[----:B------:R-:W-:Y:S01]  /*05a0*/  FADD R16, R17, R16 ;  /* 0x0000001011107221 */ /* 0x000fe20000000000 */
[----:B------:R-:W-:Y:S01]  /*05b0*/  FADD R27, R25, R24 ;  /* 0x00000018191b7221 */ /* 0x000fe20000000000 */
[C---:B------:R-:W-:Y:S02]  /*05c0*/  IADD3 R29, PT, PT, R4.reuse, 0x480, RZ ;  /* 0x00000480041d7810 */ /* 0x040fe40007ffe0ff */
[C---:B------:R-:W-:Y:S01]  /*05d0*/  IADD3 R17, PT, PT, R4.reuse, 0x540, RZ ;  /* 0x0000054004117810 */ /* 0x040fe20007ffe0ff */
[----:B0-----:R-:W-:Y:S01]  /*05e0*/  FADD R21, R27, R26 ;  /* 0x0000001a1b157221 */ /* 0x001fe20000000000 */
[----:B------:R0:W3:Y:S01]  /*05f0*/  LDG.E.CONSTANT R28, desc[UR6][R22.64] ;  /* 0x00000006161c7981 */ /* 0x0000e2000c1e9900 */
[C---:B------:R-:W-:Y:S01]  /*0600*/  IADD3 R26, PT, PT, R4.reuse, 0x580, RZ ;  /* 0x00000580041a7810 */ /* 0x040fe20007ffe0ff */
[----:B------:R-:W-:Y:S01]  /*0610*/  IMAD.WIDE.U32 R24, R29, 0x4, R12 ;  /* 0x000000041d187825 */ /* 0x000fe200078e000c */
[----:B------:R-:W-:-:S03]  /*0620*/  IADD3 R15, PT, PT, R4, 0x500, RZ ;  /* 0x00000500040f7810 */ /* 0x000fc60007ffe0ff */
[----:B------:R-:W-:Y:S01]  /*0630*/  FADD R21, R21, R16 ;  /* 0x0000001015157221 */ /* 0x000fe20000000000 */
[----:B------:R1:W3:Y:S01]  /*0640*/  LDG.E.CONSTANT R29, desc[UR6][R24.64] ;  /* 0x00000006181d7981 */ /* 0x0002e2000c1e9900 */
[----:B0-----:R-:W-:-:S04]  /*0650*/  IMAD.WIDE.U32 R22, R17, 0x4, R12 ;  /* 0x0000000411167825 */ /* 0x001fc800078e000c */
[--C-:B------:R-:W-:Y:S02]  /*0660*/  IMAD.WIDE.U32 R16, R26, 0x4, R12.reuse ;  /* 0x000000041a107825 */ /* 0x100fe400078e000c */
[----:B------:R0:W4:Y:S01]  /*0670*/  LDG.E.CONSTANT R26, desc[UR6][R22.64] ;  /* 0x00000006161a7981 */ /* 0x000122000c1e9900 */
[----:B-1----:R-:W-:Y:S01]  /*0680*/  IADD3 R25, PT, PT, R4, 0x5c0, RZ ;  /* 0x000005c004197810 */ /* 0x002fe20007ffe0ff */
[----:B------:R-:W-:-:S05]  /*0690*/  IMAD.WIDE.U32 R14, R15, 0x4, R12 ;  /* 0x000000040f0e7825 */ /* 0x000fca00078e000c */
[----:B------:R1:W4:Y:S01]  /*06a0*/  LDG.E.CONSTANT R27, desc[UR6][R14.64] ;  /* 0x000000060e1b7981 */ /* 0x000322000c1e9900 */
[----:B0-----:R-:W-:-:S05]  /*06b0*/  IADD3 R23, PT, PT, R4, 0x640, RZ ;  /* 0x0000064004177810 */ /* 0x001fca0007ffe0ff */
[----:B------:R-:W-:-:S04]  /*06c0*/  IMAD.WIDE.U32 R22, R23, 0x4, R12 ;  /* 0x0000000417167825 */ /* 0x000fc800078e000c */
[----:B-1----:R-:W-:Y:S02]  /*06d0*/  IMAD.WIDE.U32 R14, R25, 0x4, R12 ;  /* 0x00000004190e7825 */ /* 0x002fe400078e000c */
[----:B------:R0:W4:Y:S04]  /*06e0*/  LDG.E.CONSTANT R25, desc[UR6][R16.64] ;  /* 0x0000000610197981 */ /* 0x000128000c1e9900 */
[----:B------:R1:W4:Y:S01]  /*06f0*/  LDG.E.CONSTANT R24, desc[UR6][R14.64] ;  /* 0x000000060e187981 */ /* 0x000322000c1e9900 */
[----:B--2---:R-:W-:Y:S01]  /*0700*/  FADD R18, R18, R19 ;  /* 0x0000001312127221 */ /* 0x004fe20000000000 */
[----:B------:R-:W-:-:S03]  /*0710*/  IADD3 R19, PT, PT, R4, 0x600, RZ ;  /* 0x0000060004137810 */ /* 0x000fc60007ffe0ff */
[----:B------:R-:W-:Y:S02]  /*0720*/  FADD R21, R21, R18 ;  /* 0x0000001215157221 */ /* 0x000fe40000000000 */
[----:B------:R-:W-:-:S06]  /*0730*/  IMAD.WIDE.U32 R18, R19, 0x4, R12 ;  /* 0x0000000413127825 */ /* 0x000fcc00078e000c */
[----:B------:R-:W2:Y:S01]  /*0740*/  LDG.E.CONSTANT R19, desc[UR6][R18.64] ;  /* 0x0000000612137981 */ /* 0x000ea2000c1e9900 */
[----:B-----5:R-:W-:Y:S01]  /*0750*/  FADD R8, R11, R8 ;  /* 0x000000080b087221 */ /* 0x020fe20000000000 */
[----:B------:R-:W-:-:S03]  /*0760*/  IADD3 R11, PT, PT, R4, 0x680, RZ ;  /* 0x00000680040b7810 */ /* 0x000fc60007ffe0ff */
[----:B------:R-:W-:Y:S01]  /*0770*/  FADD R8, R21, R8 ;  /* 0x0000000815087221 */ /* 0x000fe20000000000 */
[C---:B------:R-:W-:Y:S01]  /*0780*/  IADD3 R21, PT, PT, R4.reuse, 0x6c0, RZ ;  /* 0x000006c004157810 */ /* 0x040fe20007ffe0ff */
[--C-:B0-----:R-:W-:Y:S01]  /*0790*/  IMAD.WIDE.U32 R16, R11, 0x4, R12.reuse ;  /* 0x000000040b107825 */ /* 0x101fe200078e000c */
[----:B------:R0:W2:Y:S03]  /*07a0*/  LDG.E.CONSTANT R18, desc[UR6][R22.64] ;  /* 0x0000000616127981 */ /* 0x0000a6000c1e9900 */
[----:B-1----:R-:W-:Y:S01]  /*07b0*/  IMAD.WIDE.U32 R14, R21, 0x4, R12 ;  /* 0x00000004150e7825 */ /* 0x002fe200078e000c */
[C---:B------:R-:W-:Y:S01]  /*07c0*/  IADD3 R21, PT, PT, R4.reuse, 0x740, RZ ;  /* 0x0000074004157810 */ /* 0x040fe20007ffe0ff */
[----:B------:R1:W5:Y:S04]  /*07d0*/  LDG.E.CONSTANT R11, desc[UR6][R16.64] ;  /* 0x00000006100b7981 */ /* 0x000368000c1e9900 */
[----:B------:R1:W5:Y:S01]  /*07e0*/  LDG.E.CONSTANT R14, desc[UR6][R14.64] ;  /* 0x000000060e0e7981 */ /* 0x000362000c1e9900 */
[----:B0-----:R-:W-:Y:S01]  /*07f0*/  IADD3 R23, PT, PT, R4, 0x700, RZ ;  /* 0x0000070004177810 */ /* 0x001fe20007ffe0ff */
[----:B------:R-:W-:Y:S01]  /*0800*/  FADD R7, R7, R20 ;  /* 0x0000001407077221 */ /* 0x000fe20000000000 */
[----:B------:R-:W-:-:S04]  /*0810*/  IMAD.WIDE.U32 R20, R21, 0x4, R12 ;  /* 0x0000000415147825 */ /* 0x000fc800078e000c */
[----:B-1----:R-:W-:Y:S01]  /*0820*/  IMAD.WIDE.U32 R16, R23, 0x4, R12 ;  /* 0x0000000417107825 */ /* 0x002fe200078e000c */
[C---:B------:R-:W-:Y:S01]  /*0830*/  IADD3 R23, PT, PT, R4.reuse, 0x780, RZ ;  /* 0x0000078004177810 */ /* 0x040fe20007ffe0ff */
[----:B------:R-:W5:Y:S01]  /*0840*/  LDG.E.CONSTANT R21, desc[UR6][R20.64] ;  /* 0x0000000614157981 */ /* 0x000f62000c1e9900 */
[----:B------:R-:W-:-:S03]  /*0850*/  IADD3 R15, PT, PT, R4, 0x7c0, RZ ;  /* 0x000007c0040f7810 */ /* 0x000fc60007ffe0ff */
[--C-:B------:R-:W-:Y:S01]  /*0860*/  IMAD.WIDE.U32 R22, R23, 0x4, R12.reuse ;  /* 0x0000000417167825 */ /* 0x100fe200078e000c */
[----:B------:R-:W5:Y:S03]  /*0870*/  LDG.E.CONSTANT R16, desc[UR6][R16.64] ;  /* 0x0000000610107981 */ /* 0x000f66000c1e9900 */
[----:B------:R-:W-:Y:S02]  /*0880*/  IMAD.WIDE.U32 R12, R15, 0x4, R12 ;  /* 0x000000040f0c7825 */ /* 0x000fe400078e000c */
[----:B------:R-:W5:Y:S04]  /*0890*/  LDG.E.CONSTANT R22, desc[UR6][R22.64] ;  /* 0x0000000616167981 */ /* 0x000f68000c1e9900 */
[----:B------:R-:W5:Y:S01]  /*08a0*/  LDG.E.CONSTANT R13, desc[UR6][R12.64] ;  /* 0x000000060c0d7981 */ /* 0x000f62000c1e9900 */
[----:B------:R-:W-:Y:S01]  /*08b0*/  FADD R7, R8, R7 ;  /* 0x0000000708077221 */ /* 0x000fe20000000000 */
[----:B---3--:R-:W-:-:S04]  /*08c0*/  FADD R28, R29, R28 ;  /* 0x0000001c1d1c7221 */ /* 0x008fc80000000000 */
[----:B------:R-:W-:Y:S01]  /*08d0*/  FADD R7, R7, R28 ;  /* 0x0000001c07077221 */ /* 0x000fe20000000000 */
[----:B------:R-:W-:Y:S01]  /*08e0*/  IADD3 R10, PT, PT, R10, 0x10, RZ ;  /* 0x000000100a0a7810 */ /* 0x000fe20007ffe0ff */
[----:B----4-:R-:W-:-:S04]  /*08f0*/  FADD R26, R27, R26 ;  /* 0x0000001a1b1a7221 */ /* 0x010fc80000000000 */
[----:B------:R-:W-:Y:S01]  /*0900*/  FADD R7, R7, R26 ;  /* 0x0000001a07077221 */ /* 0x000fe20000000000 */
[----:B------:R-:W-:Y:S01]  /*0910*/  ISETP.NE.AND P0, PT, R10, RZ, PT ;  /* 0x000000ff0a00720c */ /* 0x000fe20003f05270 */
[----:B------:R-:W-:-:S04]  /*0920*/  FADD R24, R25, R24 ;  /* 0x0000001819187221 */ /* 0x000fc80000000000 */
[----:B------:R-:W-:Y:S01]  /*0930*/  FADD R7, R7, R24 ;  /* 0x0000001807077221 */ /* 0x000fe20000000000 */
[----:B------:R-:W-:Y:S02]  /*0940*/  IADD3 R9, PT, PT, R9, 0x800, RZ ;  /* 0x0000080009097810 */ /* 0x000fe40007ffe0ff */
[----:B------:R-:W-:Y:S01]  /*0950*/  IADD3 R4, PT, PT, R4, 0x800, RZ ;  /* 0x0000080004047810 */ /* 0x000fe20007ffe0ff */
[----:B--2---:R-:W-:-:S04]  /*0960*/  FADD R18, R19, R18 ;  /* 0x0000001213127221 */ /* 0x004fc80000000000 */
[----:B------:R-:W-:Y:S01]  /*0970*/  FADD R7, R7, R18 ;  /* 0x0000001207077221 */ /* 0x000fe20000000000 */
[----:B-----5:R-:W-:-:S04]  /*0980*/  FADD R14, R11, R14 ;  /* 0x0000000e0b0e7221 */ /* 0x020fc80000000000 */
[----:B------:R-:W-:Y:S01]  /*0990*/  FADD R7, R7, R14 ;  /* 0x0000000e07077221 */ /* 0x000fe20000000000 */
[----:B------:R-:W-:-:S04]  /*09a0*/  FADD R16, R16, R21 ;  /* 0x0000001510107221 */ /* 0x000fc80000000000 */
[----:B------:R-:W-:Y:S01]  /*09b0*/  FADD R7, R7, R16 ;  /* 0x0000001007077221 */ /* 0x000fe20000000000 */
[----:B------:R-:W-:-:S04]  /*09c0*/  FADD R22, R22, R13 ;  /* 0x0000000d16167221 */ /* 0x000fc80000000000 */
[----:B------:R-:W-:Y:S01]  /*09d0*/  FADD R7, R7, R22 ;  /* 0x0000001607077221 */ /* 0x000fe20000000000 */
[----:B------:R-:W-:Y:S06]  /*09e0*/  @P0 BRA `(.L_x_5) ;  /* 0xfffffff400ec0947 */ /* 0x000fec000383ffff */
[----:B------:R-:W-:Y:S05]  /*09f0*/  BSYNC.RECONVERGENT B2 ;  /* 0x0000000000027941 */ /* 0x000fea0003800200 */
.L_x_4:
[----:B------:R-:W-:-:S07]  /*0a00*/  IADD3 R8, PT, PT, R9, -0x400, RZ ;  /* 0xfffffc0009087810 */ /* 0x000fce0007ffe0ff */
.L_x_3:
[----:B------:R-:W-:Y:S05]  /*0a10*/  BSYNC.RECONVERGENT B1 ;  /* 0x0000000000017941 */ /* 0x000fea0003800200 */
.L_x_2:
[----:B------:R-:W-:Y:S01]  /*0a20*/  ISETP.NE.AND P0, PT, R6, RZ, PT ;  /* 0x000000ff0600720c */ /* 0x000fe20003f05270 */
[----:B------:R-:W-:-:S12]  /*0a30*/  BSSY.RECONVERGENT B1, `(.L_x_6) ;  /* 0x0000082000017945 */ /* 0x000fd80003800200 */
[----:B------:R-:W-:Y:S05]  /*0a40*/  @!P0 BRA `(.L_x_7) ;  /* 0x0000000800008947 */ /* 0x000fea0003800000 */
[----:B------:R-:W-:Y:S01]  /*0a50*/  ISETP.GE.U32.AND P0, PT, R6, 0x8, PT ;  /* 0x000000080600780c */ /* 0x000fe20003f06070 */
[----:B------:R-:W-:Y:S01]  /*0a60*/  BSSY.RECONVERGENT B2, `(.L_x_8) ;  /* 0x0000046000027945 */ /* 0x000fe20003800200 */
[----:B------:R-:W-:-:S04]  /*0a70*/  LOP3.LUT R4, R5, 0x7, RZ, 0xc0, !PT ;  /* 0x0000000705047812 */ /* 0x000fc800078ec0ff */
[----:B------:R-:W-:-:S07]  /*0a80*/  ISETP.NE.AND P1, PT, R4, RZ, PT ;  /* 0x000000ff0400720c */ /* 0x000fce0003f25270 */
[----:B------:R-:W-:Y:S06]  /*0a90*/  @!P0 BRA `(.L_x_9) ;  /* 0x0000000400088947 */ /* 0x000fec0003800000 */
[----:B------:R-:W0:Y:S01]  /*0aa0*/  LDC.64 R12, c[0x0][0x380] ;  /* 0x0000e000ff0c7b82 */ /* 0x000e220000000a00 */
[----:B------:R-:W-:-:S04]  /*0ab0*/  LEA R21, R3, R8, 0x9 ;  /* 0x0000000803157211 */ /* 0x000fc800078e48ff */
[C---:B------:R-:W-:Y:S02]  /*0ac0*/  IADD3 R17, PT, PT, R21.reuse, 0x80, RZ ;  /* 0x0000008015117810 */ /* 0x040fe40007ffe0ff */
[C---:B------:R-:W-:Y:S02]  /*0ad0*/  IADD3 R11, PT, PT, R21.reuse, 0x40, RZ ;  /* 0x00000040150b7810 */ /* 0x040fe40007ffe0ff */
[C---:B------:R-:W-:Y:S02]  /*0ae0*/  IADD3 R9, PT, PT, R21.reuse, 0x100, RZ ;  /* 0x0000010015097810 */ /* 0x040fe40007ffe0ff */
[C---:B------:R-:W-:Y:S02]  /*0af0*/  IADD3 R15, PT, PT, R21.reuse, 0x140, RZ ;  /* 0x00000140150f7810 */ /* 0x040fe40007ffe0ff */
[C---:B------:R-:W-:Y:S02]  /*0b00*/  IADD3 R29, PT, PT, R21.reuse, 0xc0, RZ ;  /* 0x000000c0151d7810 */ /* 0x040fe40007ffe0ff */
[C---:B------:R-:W-:Y:S01]  /*0b10*/  IADD3 R20, PT, PT, R21.reuse, 0x200, RZ ;  /* 0x0000020015147810 */ /* 0x040fe20007ffe0ff */
[----:B0-----:R-:W-:-:S04]  /*0b20*/  IMAD.WIDE.U32 R18, R21, 0x4, R12 ;  /* 0x0000000415127825 */ /* 0x001fc800078e000c */
[--C-:B------:R-:W-:Y:S01]  /*0b30*/  IMAD.WIDE.U32 R16, R17, 0x4, R12.reuse ;  /* 0x0000000411107825 */ /* 0x100fe200078e000c */
[----:B------:R0:W2:Y:S03]  /*0b40*/  LDG.E.CONSTANT R27, desc[UR6][R18.64] ;  /* 0x00000006121b7981 */ /* 0x0000a6000c1e9900 */
[--C-:B------:R-:W-:Y:S01]  /*0b50*/  IMAD.WIDE.U32 R10, R11, 0x4, R12.reuse ;  /* 0x000000040b0a7825 */ /* 0x100fe200078e000c */
[----:B------:R3:W4:Y:S03]  /*0b60*/  LDG.E.CONSTANT R25, desc[UR6][R16.64] ;  /* 0x0000000610197981 */ /* 0x000726000c1e9900 */
[----:B------:R-:W-:Y:S01]  /*0b70*/  IMAD.WIDE.U32 R14, R15, 0x4, R12 ;  /* 0x000000040f0e7825 */ /* 0x000fe200078e000c */
[----:B------:R-:W2:Y:S01]  /*0b80*/  LDG.E.CONSTANT R6, desc[UR6][R10.64] ;  /* 0x000000060a067981 */ /* 0x000ea2000c1e9900 */
[----:B0-----:R-:W-:-:S02]  /*0b90*/  IADD3 R19, PT, PT, R21, 0x180, RZ ;  /* 0x0000018015137810 */ /* 0x001fc40007ffe0ff */
[--C-:B------:R-:W-:Y:S01]  /*0ba0*/  IMAD.WIDE.U32 R28, R29, 0x4, R12.reuse ;  /* 0x000000041d1c7825 */ /* 0x100fe200078e000c */
[----:B------:R0:W5:Y:S03]  /*0bb0*/  LDG.E.CONSTANT R22, desc[UR6][R14.64] ;  /* 0x000000060e167981 */ /* 0x000166000c1e9900 */
[--C-:B---3--:R-:W-:Y:S01]  /*0bc0*/  IMAD.WIDE.U32 R16, R9, 0x4, R12.reuse ;  /* 0x0000000409107825 */ /* 0x108fe200078e000c */
[----:B------:R-:W-:Y:S01]  /*0bd0*/  IADD3 R9, PT, PT, R21, 0x1c0, RZ ;  /* 0x000001c015097810 */ /* 0x000fe20007ffe0ff */
[----:B------:R3:W4:Y:S02]  /*0be0*/  LDG.E.CONSTANT R24, desc[UR6][R28.64] ;  /* 0x000000061c187981 */ /* 0x000724000c1e9900 */
[--C-:B------:R-:W-:Y:S02]  /*0bf0*/  IMAD.WIDE.U32 R18, R19, 0x4, R12.reuse ;  /* 0x0000000413127825 */ /* 0x100fe400078e000c */
[----:B------:R1:W5:Y:S02]  /*0c00*/  LDG.E.CONSTANT R23, desc[UR6][R16.64] ;  /* 0x0000000610177981 */ /* 0x000364000c1e9900 */
[----:B0-----:R-:W-:-:S04]  /*0c10*/  IMAD.WIDE.U32 R14, R9, 0x4, R12 ;  /* 0x00000004090e7825 */ /* 0x001fc800078e000c */
[--C-:B------:R-:W-:Y:S01]  /*0c20*/  IMAD.WIDE.U32 R10, R20, 0x4, R12.reuse ;  /* 0x00000004140a7825 */ /* 0x100fe200078e000c */
[C---:B---3--:R-:W-:Y:S01]  /*0c30*/  IADD3 R29, PT, PT, R21.reuse, 0x240, RZ ;  /* 0x00000240151d7810 */ /* 0x048fe20007ffe0ff */
[----:B------:R-:W3:Y:S01]  /*0c40*/  LDG.E.CONSTANT R19, desc[UR6][R18.64] ;  /* 0x0000000612137981 */ /* 0x000ee2000c1e9900 */
[C---:B------:R-:W-:Y:S02]  /*0c50*/  IADD3 R20, PT, PT, R21.reuse, 0x2c0, RZ ;  /* 0x000002c015147810 */ /* 0x040fe40007ffe0ff */
[----:B------:R-:W-:Y:S01]  /*0c60*/  IADD3 R9, PT, PT, R21, 0x280, RZ ;  /* 0x0000028015097810 */ /* 0x000fe20007ffe0ff */
[--C-:B------:R-:W-:Y:S01]  /*0c70*/  IMAD.WIDE.U32 R28, R29, 0x4, R12.reuse ;  /* 0x000000041d1c7825 */ /* 0x100fe200078e000c */
[----:B------:R-:W3:Y:S04]  /*0c80*/  LDG.E.CONSTANT R11, desc[UR6][R10.64] ;  /* 0x000000060a0b7981 */ /* 0x000ee8000c1e9900 */
[----:B------:R0:W3:Y:S01]  /*0c90*/  LDG.E.CONSTANT R18, desc[UR6][R14.64] ;  /* 0x000000060e127981 */ /* 0x0000e2000c1e9900 */
[----:B-1----:R-:W-:Y:S01]  /*0ca0*/  IMAD.WIDE.U32 R16, R9, 0x4, R12 ;  /* 0x0000000409107825 */ /* 0x002fe200078e000c */
[----:B------:R-:W-:-:S02]  /*0cb0*/  IADD3 R26, PT, PT, R21, 0x300, RZ ;  /* 0x00000300151a7810 */ /* 0x000fc40007ffe0ff */
[----:B------:R1:W3:Y:S04]  /*0cc0*/  LDG.E.CONSTANT R10, desc[UR6][R28.64] ;  /* 0x000000061c0a7981 */ /* 0x0002e8000c1e9900 */
[----:B------:R1:W3:Y:S01]  /*0cd0*/  LDG.E.CONSTANT R9, desc[UR6][R16.64] ;  /* 0x0000000610097981 */ /* 0x0002e2000c1e9900 */
[----:B0-----:R-:W-:Y:S01]  /*0ce0*/  IMAD.WIDE.U32 R14, R20, 0x4, R12 ;  /* 0x00000004140e7825 */ /* 0x001fe200078e000c */
[----:B------:R-:W-:-:S05]  /*0cf0*/  IADD3 R20, PT, PT, R21, 0x340, RZ ;  /* 0x0000034015147810 */ /* 0x000fca0007ffe0ff */
[--C-:B-1----:R-:W-:Y:S01]  /*0d00*/  IMAD.WIDE.U32 R28, R20, 0x4, R12.reuse ;  /* 0x00000004141c7825 */ /* 0x102fe200078e000c */
[----:B------:R0:W3:Y:S01]  /*0d10*/  LDG.E.CONSTANT R14, desc[UR6][R14.64] ;  /* 0x000000060e0e7981 */ /* 0x0000e2000c1e9900 */
[C---:B------:R-:W-:Y:S02]  /*0d20*/  IADD3 R20, PT, PT, R21.reuse, 0x380, RZ ;  /* 0x0000038015147810 */ /* 0x040fe40007ffe0ff */
[--C-:B------:R-:W-:Y:S02]  /*0d30*/  IMAD.WIDE.U32 R16, R26, 0x4, R12.reuse ;  /* 0x000000041a107825 */ /* 0x100fe400078e000c */
[----:B------:R-:W3:Y:S04]  /*0d40*/  LDG.E.CONSTANT R29, desc[UR6][R28.64] ;  /* 0x000000061c1d7981 */ /* 0x000ee8000c1e9900 */
[----:B------:R-:W3:Y:S01]  /*0d50*/  LDG.E.CONSTANT R26, desc[UR6][R16.64] ;  /* 0x00000006101a7981 */ /* 0x000ee2000c1e9900 */
[----:B0-----:R-:W-:Y:S01]  /*0d60*/  IADD3 R15, PT, PT, R21, 0x3c0, RZ ;  /* 0x000003c0150f7810 */ /* 0x001fe20007ffe0ff */
[----:B------:R-:W-:-:S04]  /*0d70*/  IMAD.WIDE.U32 R20, R20, 0x4, R12 ;  /* 0x0000000414147825 */ /* 0x000fc800078e000c */
[----:B------:R-:W-:Y:S02]  /*0d80*/  IMAD.WIDE.U32 R12, R15, 0x4, R12 ;  /* 0x000000040f0c7825 */ /* 0x000fe400078e000c */
[----:B------:R-:W3:Y:S04]  /*0d90*/  LDG.E.CONSTANT R20, desc[UR6][R20.64] ;  /* 0x0000000614147981 */ /* 0x000ee8000c1e9900 */
[----:B------:R-:W3:Y:S01]  /*0da0*/  LDG.E.CONSTANT R13, desc[UR6][R12.64] ;  /* 0x000000060c0d7981 */ /* 0x000ee2000c1e9900 */
[----:B------:R-:W-:Y:S01]  /*0db0*/  IADD3 R8, PT, PT, R8, 0x400, RZ ;  /* 0x0000040008087810 */ /* 0x000fe20007ffe0ff */
[----:B--2---:R-:W-:-:S04]  /*0dc0*/  FADD R6, R27, R6 ;  /* 0x000000061b067221 */ /* 0x004fc80000000000 */
[----:B------:R-:W-:Y:S01]  /*0dd0*/  FADD R6, R7, R6 ;  /* 0x0000000607067221 */ /* 0x000fe20000000000 */
[----:B----4-:R-:W-:-:S04]  /*0de0*/  FADD R25, R25, R24 ;  /* 0x0000001819197221 */ /* 0x010fc80000000000 */
[----:B------:R-:W-:Y:S01]  /*0df0*/  FADD R6, R6, R25 ;  /* 0x0000001906067221 */ /* 0x000fe20000000000 */
[----:B-----5:R-:W-:-:S04]  /*0e00*/  FADD R23, R23, R22 ;  /* 0x0000001617177221 */ /* 0x020fc80000000000 */
[----:B------:R-:W-:Y:S01]  /*0e10*/  FADD R6, R6, R23 ;  /* 0x0000001706067221 */ /* 0x000fe20000000000 */
[----:B---3--:R-:W-:-:S04]  /*0e20*/  FADD R19, R19, R18 ;  /* 0x0000001213137221 */ /* 0x008fc80000000000 */
[----:B------:R-:W-:Y:S01]  /*0e30*/  FADD R6, R6, R19 ;  /* 0x0000001306067221 */ /* 0x000fe20000000000 */
[----:B------:R-:W-:-:S04]  /*0e40*/  FADD R11, R11, R10 ;  /* 0x0000000a0b0b7221 */ /* 0x000fc80000000000 */
[----:B------:R-:W-:Y:S01]  /*0e50*/  FADD R6, R6, R11 ;  /* 0x0000000b06067221 */ /* 0x000fe20000000000 */
[----:B------:R-:W-:-:S04]  /*0e60*/  FADD R9, R9, R14 ;  /* 0x0000000e09097221 */ /* 0x000fc80000000000 */
[----:B------:R-:W-:Y:S01]  /*0e70*/  FADD R6, R6, R9 ;  /* 0x0000000906067221 */ /* 0x000fe20000000000 */
[----:B------:R-:W-:-:S04]  /*0e80*/  FADD R29, R26, R29 ;  /* 0x0000001d1a1d7221 */ /* 0x000fc80000000000 */
[----:B------:R-:W-:Y:S01]  /*0e90*/  FADD R6, R6, R29 ;  /* 0x0000001d06067221 */ /* 0x000fe20000000000 */
[----:B------:R-:W-:-:S04]  /*0ea0*/  FADD R13, R20, R13 ;  /* 0x0000000d140d7221 */ /* 0x000fc80000000000 */
[----:B------:R-:W-:-:S07]  /*0eb0*/  FADD R7, R6, R13 ;  /* 0x0000000d06077221 */ /* 0x000fce0000000000 */
.L_x_9:
[----:B------:R-:W-:Y:S05]  /*0ec0*/  BSYNC.RECONVERGENT B2 ;  /* 0x0000000000027941 */ /* 0x000fea0003800200 */
.L_x_8:
        /* <DEDUP_REMOVED lines=13> */
[----:B------:R-:W-:-:S02]  /*0fa0*/  IADD3 R25, PT, PT, R11, 0x180, RZ ;  /* 0x000001800b197810 */ /* 0x000fc40007ffe0ff */
[----:B------:R-:W-:Y:S01]  /*0fb0*/  IADD3 R27, PT, PT, R11, 0x1c0, RZ ;  /* 0x000001c00b1b7810 */ /* 0x000fe20007ffe0ff */
[----:B0-----:R-:W-:-:S04]  /*0fc0*/  IMAD.WIDE.U32 R16, R17, 0x4, R4 ;  /* 0x0000000411107825 */ /* 0x001fc800078e0004 */
[--C-:B------:R-:W-:Y:S02]  /*0fd0*/  IMAD.WIDE.U32 R14, R11, 0x4, R4.reuse ;  /* 0x000000040b0e7825 */ /* 0x100fe400078e0004 */
[----:B------:R-:W2:Y:S02]  /*0fe0*/  LDG.E.CONSTANT R16, desc[UR6][R16.64] ;  /* 0x0000000610107981 */ /* 0x000ea4000c1e9900 */
[--C-:B------:R-:W-:Y:S02]  /*0ff0*/  IMAD.WIDE.U32 R18, R19, 0x4, R4.reuse ;  /* 0x0000000413127825 */ /* 0x100fe400078e0004 */
[----:B------:R0:W2:Y:S02]  /*1000*/  LDG.E.CONSTANT R9, desc[UR6][R14.64] ;  /* 0x000000060e097981 */ /* 0x0000a4000c1e9900 */
[--C-:B------:R-:W-:Y:S02]  /*1010*/  IMAD.WIDE.U32 R20, R21, 0x4, R4.reuse ;  /* 0x0000000415147825 */ /* 0x100fe400078e0004 */
[----:B------:R-:W3:Y:S02]  /*1020*/  LDG.E.CONSTANT R18, desc[UR6][R18.64] ;  /* 0x0000000612127981 */ /* 0x000ee4000c1e9900 */
[----:B------:R-:W-:-:S02]  /*1030*/  IMAD.WIDE.U32 R10, R13, 0x4, R4 ;  /* 0x000000040d0a7825 */ /* 0x000fc400078e0004 */
[----:B------:R-:W3:Y:S02]  /*1040*/  LDG.E.CONSTANT R21, desc[UR6][R20.64] ;  /* 0x0000000614157981 */ /* 0x000ee4000c1e9900 */
[--C-:B------:R-:W-:Y:S02]  /*1050*/  IMAD.WIDE.U32 R12, R23, 0x4, R4.reuse ;  /* 0x00000004170c7825 */ /* 0x100fe400078e0004 */
[----:B------:R-:W4:Y:S02]  /*1060*/  LDG.E.CONSTANT R10, desc[UR6][R10.64] ;  /* 0x000000060a0a7981 */ /* 0x000f24000c1e9900 */
[--C-:B0-----:R-:W-:Y:S02]  /*1070*/  IMAD.WIDE.U32 R14, R25, 0x4, R4.reuse ;  /* 0x00000004190e7825 */ /* 0x101fe400078e0004 */
[----:B------:R-:W4:Y:S02]  /*1080*/  LDG.E.CONSTANT R13, desc[UR6][R12.64] ;  /* 0x000000060c0d7981 */ /* 0x000f24000c1e9900 */
[----:B------:R-:W-:-:S02]  /*1090*/  IMAD.WIDE.U32 R4, R27, 0x4, R4 ;  /* 0x000000041b047825 */ /* 0x000fc400078e0004 */
[----:B------:R-:W5:Y:S04]  /*10a0*/  LDG.E.CONSTANT R14, desc[UR6][R14.64] ;  /* 0x000000060e0e7981 */ /* 0x000f68000c1e9900 */
[----:B------:R-:W5:Y:S01]  /*10b0*/  LDG.E.CONSTANT R5, desc[UR6][R4.64] ;  /* 0x0000000604057981 */ /* 0x000f62000c1e9900 */
[----:B------:R-:W-:Y:S01]  /*10c0*/  IADD3 R8, PT, PT, R8, 0x200, RZ ;  /* 0x0000020008087810 */ /* 0x000fe20007ffe0ff */
[----:B--2---:R-:W-:-:S04]  /*10d0*/  FADD R16, R9, R16 ;  /* 0x0000001009107221 */ /* 0x004fc80000000000 */
[----:B-1----:R-:W-:Y:S01]  /*10e0*/  FADD R16, R7, R16 ;  /* 0x0000001007107221 */ /* 0x002fe20000000000 */
[----:B---3--:R-:W-:-:S04]  /*10f0*/  FADD R21, R18, R21 ;  /* 0x0000001512157221 */ /* 0x008fc80000000000 */
[----:B------:R-:W-:Y:S01]  /*1100*/  FADD R16, R16, R21 ;  /* 0x0000001510107221 */ /* 0x000fe20000000000 */
[----:B----4-:R-:W-:-:S04]  /*1110*/  FADD R7, R10, R13 ;  /* 0x0000000d0a077221 */ /* 0x010fc80000000000 */
[----:B------:R-:W-:Y:S01]  /*1120*/  FADD R7, R16, R7 ;  /* 0x0000000710077221 */ /* 0x000fe20000000000 */
[----:B-----5:R-:W-:-:S04]  /*1130*/  FADD R18, R14, R5 ;  /* 0x000000050e127221 */ /* 0x020fc80000000000 */
[----:B------:R-:W-:-:S07]  /*1140*/  FADD R7, R7, R18 ;  /* 0x0000001207077221 */ /* 0x000fce0000000000 */
.L_x_11:
[----:B------:R-:W-:Y:S05]  /*1150*/  BSYNC.RECONVERGENT B2 ;  /* 0x0000000000027941 */ /* 0x000fea0003800200 */
.L_x_10:
[----:B------:R-:W-:Y:S05]  /*1160*/  @!P1 BRA `(.L_x_7) ;  /* 0x0000000000389947 */ /* 0x000fea0003800000 */
[----:B------:R-:W0:Y:S01]  /*1170*/  LDC.64 R4, c[0x0][0x380] ;  /* 0x0000e000ff047b82 */ /* 0x000e220000000a00 */
[----:B------:R-:W-:Y:S02]  /*1180*/  LEA R13, R3, R8, 0x9 ;  /* 0x00000008030d7211 */ /* 0x000fe400078e48ff */
[----:B------:R-:W-:-:S07]  /*1190*/  IADD3 R6, PT, PT, -R6, RZ, RZ ;  /* 0x000000ff06067210 */ /* 0x000fce0007ffe1ff */
.L_x_12:
[C---:B------:R-:W-:Y:S01]  /*11a0*/  IADD3 R11, PT, PT, R13.reuse, 0x40, RZ ;  /* 0x000000400d0b7810 */ /* 0x040fe20007ffe0ff */
[----:B0-----:R-:W-:-:S04]  /*11b0*/  IMAD.WIDE.U32 R8, R13, 0x4, R4 ;  /* 0x000000040d087825 */ /* 0x001fc800078e0004 */
[----:B------:R-:W-:Y:S02]  /*11c0*/  IMAD.WIDE.U32 R10, R11, 0x4, R4 ;  /* 0x000000040b0a7825 */ /* 0x000fe400078e0004 */
[----:B------:R-:W2:Y:S04]  /*11d0*/  LDG.E.CONSTANT R8, desc[UR6][R8.64] ;  /* 0x0000000608087981 */ /* 0x000ea8000c1e9900 */
[----:B------:R-:W2:Y:S01]  /*11e0*/  LDG.E.CONSTANT R11, desc[UR6][R10.64] ;  /* 0x000000060a0b7981 */ /* 0x000ea2000c1e9900 */
[----:B------:R-:W-:Y:S02]  /*11f0*/  IADD3 R6, PT, PT, R6, 0x1, RZ ;  /* 0x0000000106067810 */ /* 0x000fe40007ffe0ff */
[----:B------:R-:W-:Y:S02]  /*1200*/  IADD3 R13, PT, PT, R13, 0x80, RZ ;  /* 0x000000800d0d7810 */ /* 0x000fe40007ffe0ff */
[----:B------:R-:W-:Y:S01]  /*1210*/  ISETP.NE.AND P0, PT, R6, RZ, PT ;  /* 0x000000ff0600720c */ /* 0x000fe20003f05270 */
[----:B--2---:R-:W-:-:S04]  /*1220*/  FADD R12, R8, R11 ;  /* 0x0000000b080c7221 */ /* 0x004fc80000000000 */
[----:B-1----:R-:W-:-:S08]  /*1230*/  FADD R7, R12, R7 ;  /* 0x000000070c077221 */ /* 0x002fd00000000000 */
[----:B------:R-:W-:Y:S05]  /*1240*/  @P0 BRA `(.L_x_12) ;  /* 0xfffffffc00d40947 */ /* 0x000fea000383ffff */
.L_x_7:
[----:B------:R-:W-:Y:S05]  /*1250*/  BSYNC.RECONVERGENT B1 ;  /* 0x0000000000017941 */ /* 0x000fea0003800200 */
.L_x_6:
[----:B-1----:R0:W-:Y:S02]  /*1260*/  STS [R2], R7 ;  /* 0x0000000702007388 */ /* 0x0021e40000000800 */
.L_x_1:
[----:B------:R-:W-:Y:S05]  /*1270*/  BSYNC.RECONVERGENT B0 ;  /* 0x0000000000007941 */ /* 0x000fea0003800200 */
.L_x_0:
[----:B------:R-:W1:Y:S01]  /*1280*/  LDCU UR4, c[0x0][0x360] ;  /* 0x00006c00ff0477ac */ /* 0x000e620008000800 */
[----:B------:R-:W-:Y:S01]  /*1290*/  BAR.SYNC.DEFER_BLOCKING 0x0 ;  /* 0x0000000000007b1d */ /* 0x000fe20000010000 */
[----:B------:R-:W-:Y:S01]  /*12a0*/  ISETP.GT.U32.AND P0, PT, R0, 0x1f, PT ;  /* 0x0000001f0000780c */ /* 0x000fe20003f04070 */
[----:B-1----:R-:W-:-:S09]  /*12b0*/  UISETP.GE.U32.AND UP0, UPT, UR4, 0x42, UPT ;  /* 0x000000420400788c */ /* 0x002fd2000bf06070 */
[----:B------:R-:W-:Y:S05]  /*12c0*/  BRA.U !UP0, `(.L_x_13) ;  /* 0x0000000108307547 */ /* 0x000fea000b800000 */
[----:B------:R-:W-:-:S07]  /*12d0*/  MOV R4, UR4 ;  /* 0x0000000400047c02 */ /* 0x000fce0008000f00 */
.L_x_14:
[----:B------:R-:W-:-:S04]  /*12e0*/  SHF.R.U32.HI R9, RZ, 0x1, R4 ;  /* 0x00000001ff097819 */ /* 0x000fc80000011604 */
[----:B------:R-:W-:-:S13]  /*12f0*/  ISETP.GE.U32.AND P1, PT, R0, R9, PT ;  /* 0x000000090000720c */ /* 0x000fda0003f26070 */
[----:B------:R-:W-:Y:S01]  /*1300*/  @!P1 LEA R5, R9, R2, 0x2 ;  /* 0x0000000209059211 */ /* 0x000fe200078e10ff */
[----:B------:R-:W-:Y:S05]  /*1310*/  @!P1 LDS R6, [R2] ;  /* 0x0000000002069984 */ /* 0x000fea0000000800 */
[----:B------:R-:W0:Y:S02]  /*1320*/  @!P1 LDS R5, [R5] ;  /* 0x0000000005059984 */ /* 0x000e240000000800 */
[----:B0-----:R-:W-:-:S05]  /*1330*/  @!P1 FADD R7, R5, R6 ;  /* 0x0000000605079221 */ /* 0x001fca0000000000 */
[----:B------:R1:W-:Y:S01]  /*1340*/  @!P1 STS [R2], R7 ;  /* 0x0000000702009388 */ /* 0x0003e20000000800 */
[----:B------:R-:W-:Y:S01]  /*1350*/  BAR.SYNC.DEFER_BLOCKING 0x0 ;  /* 0x0000000000007b1d */ /* 0x000fe20000010000 */
[----:B------:R-:W-:Y:S02]  /*1360*/  ISETP.GT.U32.AND P1, PT, R4, 0x83, PT ;  /* 0x000000830400780c */ /* 0x000fe40003f24070 */
[----:B------:R-:W-:-:S11]  /*1370*/  MOV R4, R9 ;  /* 0x0000000900047202 */ /* 0x000fd60000000f00 */
[----:B-1----:R-:W-:Y:S05]  /*1380*/  @P1 BRA `(.L_x_14) ;  /* 0xfffffffc00d41947 */ /* 0x002fea000383ffff */
.L_x_13:
[----:B------:R-:W-:Y:S05]  /*1390*/  @P0 EXIT ;  /* 0x000000000000094d */ /* 0x000fea0003800000 */
[----:B------:R-:W-:Y:S01]  /*13a0*/  LDS R4, [R2+0x80] ;  /* 0x0000800002047984 */ /* 0x000fe20000000800 */
[----:B------:R-:W-:-:S03]  /*13b0*/  ISETP.NE.AND P0, PT, R0, RZ, PT ;  /* 0x000000ff0000720c */ /* 0x000fc60003f05270 */
[----:B------:R-:W1:Y:S02]  /*13c0*/  LDS R5, [R2] ;  /* 0x0000000002057984 */ /* 0x000e640000000800 */
[----:B-1----:R-:W-:-:S05]  /*13d0*/  FADD R5, R4, R5 ;  /* 0x0000000504057221 */ /* 0x002fca0000000000 */
[----:B------:R-:W-:Y:S04]  /*13e0*/  STS [R2], R5 ;  /* 0x0000000502007388 */ /* 0x000fe80000000800 */
[----:B------:R-:W-:Y:S04]  /*13f0*/  LDS R4, [R2+0x40] ;  /* 0x0000400002047984 */ /* 0x000fe80000000800 */
[----:B0-----:R-:W0:Y:S02]  /*1400*/  LDS R7, [R2] ;  /* 0x0000000002077984 */ /* 0x001e240000000800 */
[----:B0-----:R-:W-:-:S05]  /*1410*/  FADD R7, R4, R7 ;  /* 0x0000000704077221 */ /* 0x001fca0000000000 */
[----:B------:R-:W-:Y:S04]  /*1420*/  STS [R2], R7 ;  /* 0x0000000702007388 */ /* 0x000fe80000000800 */
[----:B------:R-:W-:Y:S04]  /*1430*/  LDS R4, [R2+0x20] ;  /* 0x0000200002047984 */ /* 0x000fe80000000800 */
[----:B------:R-:W0:Y:S02]  /*1440*/  LDS R9, [R2] ;  /* 0x0000000002097984 */ /* 0x000e240000000800 */
        /* <DEDUP_REMOVED lines=13> */
[----:B------:R0:W-:Y:S01]  /*1520*/  STS [R2], R7 ;  /* 0x0000000702007388 */ /* 0x0001e20000000800 */
[----:B------:R-:W-:Y:S05]  /*1530*/  @P0 EXIT ;  /* 0x000000000000094d */ /* 0x000fea0003800000 */
[----:B------:R-:W1:Y:S01]  /*1540*/  S2UR UR5, SR_CgaCtaId ;  /* 0x00000000000579c3 */ /* 0x000e620000008800 */
[----:B------:R-:W-:-:S07]  /*1550*/  UMOV UR4, 0x400 ;  /* 0x0000040000047882 */ /* 0x000fce0000000000 */
[----:B------:R-:W0:Y:S01]  /*1560*/  LDC.64 R4, c[0x0][0x388] ;  /* 0x0000e200ff047b82 */ /* 0x000e220000000a00 */
[----:B-1----:R-:W-:Y:S01]  /*1570*/  ULEA UR4, UR5, UR4, 0x18 ;  /* 0x0000000405047291 */ /* 0x002fe2000f8ec0ff */
[----:B0-----:R-:W-:-:S08]  /*1580*/  IMAD.WIDE.U32 R2, R3, 0x4, R4 ;  /* 0x0000000403027825 */ /* 0x001fd000078e0004 */
[----:B------:R-:W0:Y:S04]  /*1590*/  LDS R7, [UR4] ;  /* 0x00000004ff077984 */ /* 0x000e280008000800 */
[----:B0-----:R-:W-:Y:S01]  /*15a0*/  STG.E desc[UR6][R2.64], R7 ;  /* 0x0000000702007986 */ /* 0x001fe2000c101906 */
[----:B------:R-:W-:Y:S05]  /*15b0*/  EXIT ;  /* 0x000000000000794d */ /* 0x000fea0003800000 */
.L_x_15:
[----:B------:R-:W-:-:S00]  /*15c0*/  BRA `(.L_x_15) ;  /* 0xfffffffc00fc7947 */ /* 0x000fc0000383ffff */
[----:B------:R-:W-:-:S00]  /*15d0*/  NOP ;  /* 0x0000000000007918 */ /* 0x000fc00000000000 */
        /* <DEDUP_REMOVED lines=10> */
.L_x_16:


//--------------------- .nv.shared._Z10reduction3IfLi64EEvPT_S1_j --------------------------
	.section	.nv.shared._Z10reduction3IfLi64EEvPT_S1_j,"aw",@nobits
	.sectionflags	@""
	.align	16
	.zero		1024


//--------------------- .nv.shared.reserved.0     --------------------------
	.section	.nv.shared.reserved.0,"aw",@nobits
	.weak		__nv_reservedSMEM_offset_0_alias
	.size		__nv_reservedSMEM_offset_0_alias, 0, 64
	.other		__nv_reservedSMEM_offset_0_alias,@"STO_CUDA_RESERVED_SHARED STV_DEFAULT"
__nv_reservedSMEM_offset_0_alias:
	.zero		0
	.zero		64


//--------------------- .nv.constant0._Z10reduction3IfLi64EEvPT_S1_j --------------------------
	.section	.nv.constant0._Z10reduction3IfLi64EEvPT_S1_j,"a",@progbits
	.sectionflags	@""
	.align	4
.nv.constant0._Z10reduction3IfLi64EEvPT_S1_j:
	.zero		916


//--------------------- SYMBOLS --------------------------

	.type		.nv.reservedSmem.offset0,@object
	.size		.nv.reservedSmem.offset0,0x4
	.type		.nv.reservedSmem.cap,@object
	.size		.nv.reservedSmem.cap,0x4
